//
// Generated by NVIDIA NVVM Compiler
//
// Compiler Build ID: CL-36424714
// Cuda compilation tools, release 13.0, V13.0.88
// Based on NVVM 20.0.0
//

.version 9.0
.target sm_100
.address_size 64

	// .globl	_Z9printDataPi
.extern .func  (.param .b32 func_retval0) vprintf
(
	.param .b64 vprintf_param_0,
	.param .b64 vprintf_param_1
)
;
.global .align 1 .b8 $str[4] = {37, 100, 32};

.visible .entry _Z9printDataPi(
	.param .u64 .ptr .align 1 _Z9printDataPi_param_0
)
{
	.local .align 8 .b8 	__local_depot0[8];
	.reg .b64 	%SP;
	.reg .b64 	%SPL;
	.reg .b32 	%r<5>;
	.reg .b64 	%rd<9>;

	mov.u64 	%SPL, __local_depot0;
	cvta.local.u64 	%SP, %SPL;
	ld.param.u64 	%rd1, [_Z9printDataPi_param_0];
	cvta.to.global.u64 	%rd2, %rd1;
	add.u64 	%rd3, %SP, 0;
	add.u64 	%rd4, %SPL, 0;
	mov.u32 	%r1, %tid.x;
	mul.wide.u32 	%rd5, %r1, 4;
	add.s64 	%rd6, %rd2, %rd5;
	ld.global.u32 	%r2, [%rd6];
	st.local.u32 	[%rd4], %r2;
	mov.u64 	%rd7, $str;
	cvta.global.u64 	%rd8, %rd7;
	{ // callseq 0, 0
	.param .b64 param0;
	st.param.b64 	[param0], %rd8;
	.param .b64 param1;
	st.param.b64 	[param1], %rd3;
	.param .b32 retval0;
	call.uni (retval0), 
	vprintf, 
	(
	param0, 
	param1
	);
	ld.param.b32 	%r3, [retval0];
	} // callseq 0
	ret;

}
	// .globl	_Z7setDataPii
.visible .entry _Z7setDataPii(
	.param .u64 .ptr .align 1 _Z7setDataPii_param_0,
	.param .u32 _Z7setDataPii_param_1
)
{
	.reg .b32 	%r<3>;
	.reg .b64 	%rd<5>;

	ld.param.u64 	%rd1, [_Z7setDataPii_param_0];
	ld.param.u32 	%r1, [_Z7setDataPii_param_1];
	cvta.to.global.u64 	%rd2, %rd1;
	mov.u32 	%r2, %tid.x;
	mul.wide.u32 	%rd3, %r2, 4;
	add.s64 	%rd4, %rd2, %rd3;
	st.global.u32 	[%rd4], %r1;
	ret;

}


// ===== COMPILED SASS (sm_100) =====

	.target	sm_100

	.elftype	@"ET_EXEC"


//--------------------- .note.nv.tkinfo           --------------------------
	.section	.note.nv.tkinfo,"",@"SHT_NOTE"
	.sectionflags	@"SHF_NOTE_NV_TKINFO"
	.tkinfo
        /*0018*/ 	.word	0x00000002
        /*0030*/ 	.string	""
        /*0030*/ 	.string	"ptxas"
        /*0030*/ 	.string	"Cuda compilation tools, release 13.0, V13.0.88"
        /*0030*/ 	.string	"Build cuda_13.0.r13.0/compiler.36424714_0"
        /*0030*/ 	.string	"-arch sm_100 -m 64 "



//--------------------- .note.nv.cuinfo           --------------------------
	.section	.note.nv.cuinfo,"",@"SHT_NOTE"
	.sectionflags	@"SHF_NOTE_NV_CUINFO"
        /*0018*/ 	.short	0x0002
        /*001a*/ 	.short	0x0064
        /*001c*/ 	.short	0x0082
	.zero		2


//--------------------- .nv.info                  --------------------------
	.section	.nv.info,"",@"SHT_CUDA_INFO"
	.align	4


	//----- nvinfo : EIATTR_REGCOUNT
	.align		4
        /*0000*/ 	.byte	0x04, 0x2f
        /*0002*/ 	.short	(.L_2 - .L_1)
	.align		4
.L_1:
        /*0004*/ 	.word	index@(_Z9printDataPi)
        /*0008*/ 	.word	0x00000018


	//----- nvinfo : EIATTR_FRAME_SIZE
	.align		4
.L_2:
        /*000c*/ 	.byte	0x04, 0x11
        /*000e*/ 	.short	(.L_4 - .L_3)
	.align		4
.L_3:
        /*0010*/ 	.word	index@(_Z9printDataPi)
        /*0014*/ 	.word	0x00000008


	//----- nvinfo : EIATTR_REGCOUNT
	.align		4
.L_4:
        /*0018*/ 	.byte	0x04, 0x2f
        /*001a*/ 	.short	(.L_6 - .L_5)
	.align		4
.L_5:
        /*001c*/ 	.word	index@(_Z7setDataPii)
        /*0020*/ 	.word	0x0000000a


	//----- nvinfo : EIATTR_FRAME_SIZE
	.align		4
.L_6:
        /*0024*/ 	.byte	0x04, 0x11
        /*0026*/ 	.short	(.L_8 - .L_7)
	.align		4
.L_7:
        /*0028*/ 	.word	index@(_Z7setDataPii)
        /*002c*/ 	.word	0x00000000


	//----- nvinfo : EIATTR_MIN_STACK_SIZE
	.align		4
.L_8:
        /*0030*/ 	.byte	0x04, 0x12
        /*0032*/ 	.short	(.L_10 - .L_9)
	.align		4
.L_9:
        /*0034*/ 	.word	index@(_Z7setDataPii)
        /*0038*/ 	.word	0x00000000


	//----- nvinfo : EIATTR_MIN_STACK_SIZE
	.align		4
.L_10:
        /*003c*/ 	.byte	0x04, 0x12
        /*003e*/ 	.short	(.L_12 - .L_11)
	.align		4
.L_11:
        /*0040*/ 	.word	index@(_Z9printDataPi)
        /*0044*/ 	.word	0x00000008
.L_12:


//--------------------- .nv.compat                --------------------------
	.section	.nv.compat,"",@"SHT_CUDA_COMPAT_INFO"
	.align	4
        /*0000*/ 	.byte	0x02, 0x09, 0x00, 0x00, 0x02, 0x02, 0x01, 0x00, 0x02, 0x05, 0x05, 0x00, 0x03, 0x07, 0x01, 0x01
        /*0010*/ 	.byte	0x02, 0x03, 0x00, 0x00, 0x02, 0x06, 0x01, 0x00, 0x04, 0x0b, 0x08, 0x00, 0x09, 0x00, 0x00, 0x00
        /*0020*/ 	.byte	0x00, 0x00, 0x00, 0x00


//--------------------- .nv.info._Z7setDataPii    --------------------------
	.section	.nv.info._Z7setDataPii,"",@"SHT_CUDA_INFO"
	.sectionflags	@""
	.align	4


	//----- nvinfo : EIATTR_CUDA_API_VERSION
	.align		4
        /*0000*/ 	.byte	0x04, 0x37
        /*0002*/ 	.short	(.L_14 - .L_13)
.L_13:
        /*0004*/ 	.word	0x00000082


	//----- nvinfo : EIATTR_KPARAM_INFO
	.align		4
.L_14:
        /*0008*/ 	.byte	0x04, 0x17
        /*000a*/ 	.short	(.L_16 - .L_15)
.L_15:
        /*000c*/ 	.word	0x00000000
        /*0010*/ 	.short	0x0001
        /*0012*/ 	.short	0x0008
        /*0014*/ 	.byte	0x00, 0xf0, 0x11, 0x00


	//----- nvinfo : EIATTR_KPARAM_INFO
	.align		4
.L_16:
        /*0018*/ 	.byte	0x04, 0x17
        /*001a*/ 	.short	(.L_18 - .L_17)
.L_17:
        /*001c*/ 	.word	0x00000000
        /*0020*/ 	.short	0x0000
        /*0022*/ 	.short	0x0000
        /*0024*/ 	.byte	0x00, 0xf5, 0x21, 0x00


	//----- nvinfo : EIATTR_SPARSE_MMA_MASK
	.align		4
.L_18:
        /*0028*/ 	.byte	0x03, 0x50
        /*002a*/ 	.short	0x0000


	//----- nvinfo : EIATTR_MAXREG_COUNT
	.align		4
        /*002c*/ 	.byte	0x03, 0x1b
        /*002e*/ 	.short	0x00ff


	//----- nvinfo : EIATTR_MERCURY_ISA_VERSION
	.align		4
        /*0030*/ 	.byte	0x03, 0x5f
        /*0032*/ 	.short	0x0101


	//----- nvinfo : EIATTR_VRC_CTA_INIT_COUNT
	.align		4
        /*0034*/ 	.byte	0x02, 0x4a
	.zero		1
	.zero		1


	//----- nvinfo : EIATTR_EXIT_INSTR_OFFSETS
	.align		4
        /*0038*/ 	.byte	0x04, 0x1c
        /*003a*/ 	.short	(.L_20 - .L_19)


	//   ....[0]....
.L_19:
        /*003c*/ 	.word	0x00000070


	//----- nvinfo : EIATTR_CBANK_PARAM_SIZE
	.align		4
.L_20:
        /*0040*/ 	.byte	0x03, 0x19
        /*0042*/ 	.short	0x000c


	//----- nvinfo : EIATTR_PARAM_CBANK
	.align		4
        /*0044*/ 	.byte	0x04, 0x0a
        /*0046*/ 	.short	(.L_22 - .L_21)
	.align		4
.L_21:
        /*0048*/ 	.word	index@(.nv.constant0._Z7setDataPii)
        /*004c*/ 	.short	0x0380
        /*004e*/ 	.short	0x000c


	//----- nvinfo : EIATTR_SW_WAR
	.align		4
.L_22:
        /*0050*/ 	.byte	0x04, 0x36
        /*0052*/ 	.short	(.L_24 - .L_23)
.L_23:
        /*0054*/ 	.word	0x00000008
.L_24:


//--------------------- .nv.info._Z9printDataPi   --------------------------
	.section	.nv.info._Z9printDataPi,"",@"SHT_CUDA_INFO"
	.sectionflags	@""
	.align	4


	//----- nvinfo : EIATTR_CUDA_API_VERSION
	.align		4
        /*0000*/ 	.byte	0x04, 0x37
        /*0002*/ 	.short	(.L_26 - .L_25)
.L_25:
        /*0004*/ 	.word	0x00000082


	//----- nvinfo : EIATTR_KPARAM_INFO
	.align		4
.L_26:
        /*0008*/ 	.byte	0x04, 0x17
        /*000a*/ 	.short	(.L_28 - .L_27)
.L_27:
        /*000c*/ 	.word	0x00000000
        /*0010*/ 	.short	0x0000
        /*0012*/ 	.short	0x0000
        /*0014*/ 	.byte	0x00, 0xf5, 0x21, 0x00


	//----- nvinfo : EIATTR_SPARSE_MMA_MASK
	.align		4
.L_28:
        /*0018*/ 	.byte	0x03, 0x50
        /*001a*/ 	.short	0x0000


	//----- nvinfo : EIATTR_MAXREG_COUNT
	.align		4
        /*001c*/ 	.byte	0x03, 0x1b
        /*001e*/ 	.short	0x00ff


	//----- nvinfo : EIATTR_EXTERNS
	.align		4
        /*0020*/ 	.byte	0x04, 0x0f
        /*0022*/ 	.short	(.L_30 - .L_29)


	//   ....[0]....
	.align		4
.L_29:
        /*0024*/ 	.word	index@(vprintf)


	//----- nvinfo : EIATTR_MERCURY_ISA_VERSION
	.align		4
.L_30:
        /*0028*/ 	.byte	0x03, 0x5f
        /*002a*/ 	.short	0x0101


	//----- nvinfo : EIATTR_VRC_CTA_INIT_COUNT
	.align		4
        /*002c*/ 	.byte	0x02, 0x4a
	.zero		1
	.zero		1


	//----- nvinfo : EIATTR_SYSCALL_OFFSETS
	.align		4
        /*0030*/ 	.byte	0x04, 0x46
        /*0032*/ 	.short	(.L_32 - .L_31)


	//   ....[0]....
.L_31:
        /*0034*/ 	.word	0x00000120


	//----- nvinfo : EIATTR_EXIT_INSTR_OFFSETS
	.align		4
.L_32:
        /*0038*/ 	.byte	0x04, 0x1c
        /*003a*/ 	.short	(.L_34 - .L_33)


	//   ....[0]....
.L_33:
        /*003c*/ 	.word	0x00000130


	//----- nvinfo : EIATTR_CBANK_PARAM_SIZE
	.align		4
.L_34:
        /*0040*/ 	.byte	0x03, 0x19
        /*0042*/ 	.short	0x0008


	//----- nvinfo : EIATTR_PARAM_CBANK
	.align		4
        /*0044*/ 	.byte	0x04, 0x0a
        /*0046*/ 	.short	(.L_36 - .L_35)
	.align		4
.L_35:
        /*0048*/ 	.word	index@(.nv.constant0._Z9printDataPi)
        /*004c*/ 	.short	0x0380
        /*004e*/ 	.short	0x0008


	//----- nvinfo : EIATTR_SW_WAR
	.align		4
.L_36:
        /*0050*/ 	.byte	0x04, 0x36
        /*0052*/ 	.short	(.L_38 - .L_37)
.L_37:
        /*0054*/ 	.word	0x00000008
.L_38:


//--------------------- .nv.callgraph             --------------------------
	.section	.nv.callgraph,"",@"SHT_CUDA_CALLGRAPH"
	.align	4
	.sectionentsize	8
	.align		4
        /*0000*/ 	.word	0x00000000
	.align		4
        /*0004*/ 	.word	0xffffffff
	.align		4
        /*0008*/ 	.word	index@(_Z9printDataPi)
	.align		4
        /*000c*/ 	.word	index@(vprintf)
	.align		4
        /*0010*/ 	.word	0x00000000
	.align		4
        /*0014*/ 	.word	0xfffffffe
	.align		4
        /*0018*/ 	.word	0x00000000
	.align		4
        /*001c*/ 	.word	0xfffffffd
	.align		4
        /*0020*/ 	.word	0x00000000
	.align		4
        /*0024*/ 	.word	0xfffffffc


//--------------------- .nv.constant4             --------------------------
	.section	.nv.constant4,"a",@progbits
	.align	8
	.align		8
.nv.constant4:
        /*0000*/ 	.dword	$str
	.align		8
        /*0008*/ 	.dword	vprintf


//--------------------- .text._Z7setDataPii       --------------------------
	.section	.text._Z7setDataPii,"ax",@progbits
	.align	128
        .global         _Z7setDataPii
        .type           _Z7setDataPii,@function
        .size           _Z7setDataPii,(.L_x_3 - _Z7setDataPii)
        .other          _Z7setDataPii,@"STO_CUDA_ENTRY STV_DEFAULT"
_Z7setDataPii:
.text._Z7setDataPii:
[----:B------:R-:W-:Y:S01]  /*0000*/  LDC R1, c[0x0][0x37c] ;  /* 0x0000df00ff017b82 */ /* 0x000fe20000000800 */
[----:B------:R-:W0:Y:S07]  /*0010*/  S2R R5, SR_TID.X ;  /* 0x0000000000057919 */ /* 0x000e2e0000002100 */
[----:B------:R-:W0:Y:S01]  /*0020*/  LDC.64 R2, c[0x0][0x380] ;  /* 0x0000e000ff027b82 */ /* 0x000e220000000a00 */
[----:B------:R-:W1:Y:S07]  /*0030*/  LDCU.64 UR4, c[0x0][0x358] ;  /* 0x00006b00ff0477ac */ /* 0x000e6e0008000a00 */
[----:B------:R-:W1:Y:S01]  /*0040*/  LDC R7, c[0x0][0x388] ;  /* 0x0000e200ff077b82 */ /* 0x000e620000000800 */
[----:B0-----:R-:W-:-:S05]  /*0050*/  IMAD.WIDE.U32 R2, R5, 0x4, R2 ;  /* 0x0000000405027825 */ /* 0x001fca00078e0002 */
[----:B-1----:R-:W-:Y:S01]  /*0060*/  STG.E desc[UR4][R2.64], R7 ;  /* 0x0000000702007986 */ /* 0x002fe2000c101904 */
[----:B------:R-:W-:Y:S05]  /*0070*/  EXIT ;  /* 0x000000000000794d */ /* 0x000fea0003800000 */
.L_x_0:
[----:B------:R-:W-:-:S00]  /*0080*/  BRA `(.L_x_0) ;  /* 0xfffffffc00fc7947 */ /* 0x000fc0000383ffff */
[----:B------:R-:W-:-:S00]  /*0090*/  NOP ;  /* 0x0000000000007918 */ /* 0x000fc00000000000 */
        /* <DEDUP_REMOVED lines=14> */
.L_x_3:


//--------------------- .text._Z9printDataPi      --------------------------
	.section	.text._Z9printDataPi,"ax",@progbits
	.align	128
        .global         _Z9printDataPi
        .type           _Z9printDataPi,@function
        .size           _Z9printDataPi,(.L_x_4 - _Z9printDataPi)
        .other          _Z9printDataPi,@"STO_CUDA_ENTRY STV_DEFAULT"
_Z9printDataPi:
.text._Z9printDataPi:
[----:B------:R-:W0:Y:S01]  /*0000*/  LDC R1, c[0x0][0x37c] ;  /* 0x0000df00ff017b82 */ /* 0x000e220000000800 */
[----:B------:R-:W1:Y:S07]  /*0010*/  S2R R5, SR_TID.X ;  /* 0x0000000000057919 */ /* 0x000e6e0000002100 */
[----:B------:R-:W1:Y:S01]  /*0020*/  LDC.64 R2, c[0x0][0x380] ;  /* 0x0000e000ff027b82 */ /* 0x000e620000000a00 */
[----:B------:R-:W2:Y:S01]  /*0030*/  LDCU.64 UR4, c[0x0][0x358] ;  /* 0x00006b00ff0477ac */ /* 0x000ea20008000a00 */
[----:B0-----:R-:W-:Y:S01]  /*0040*/  VIADD R1, R1, 0xfffffff8 ;  /* 0xfffffff801017836 */ /* 0x001fe20000000000 */
[----:B------:R-:W0:Y:S01]  /*0050*/  LDCU.64 UR6, c[0x4][URZ] ;  /* 0x01000000ff0677ac */ /* 0x000e220008000a00 */
[----:B-1----:R-:W-:-:S06]  /*0060*/  IMAD.WIDE.U32 R2, R5, 0x4, R2 ;  /* 0x0000000405027825 */ /* 0x002fcc00078e0002 */
[----:B--2---:R-:W2:Y:S01]  /*0070*/  LDG.E R2, desc[UR4][R2.64] ;  /* 0x0000000402027981 */ /* 0x004ea2000c1e1900 */
[----:B------:R-:W-:Y:S01]  /*0080*/  MOV R0, 0x8 ;  /* 0x0000000800007802 */ /* 0x000fe20000000f00 */
[----:B------:R-:W1:Y:S01]  /*0090*/  LDCU UR4, c[0x0][0x2f8] ;  /* 0x00005f00ff0477ac */ /* 0x000e620008000800 */
[----:B0-----:R-:W-:Y:S01]  /*00a0*/  IMAD.U32 R4, RZ, RZ, UR6 ;  /* 0x00000006ff047e24 */ /* 0x001fe2000f8e00ff */
[----:B------:R-:W-:Y:S01]  /*00b0*/  MOV R5, UR7 ;  /* 0x0000000700057c02 */ /* 0x000fe20008000f00 */
[----:B------:R0:W3:Y:S01]  /*00c0*/  LDC.64 R8, c[0x4][R0] ;  /* 0x0100000000087b82 */ /* 0x0000e20000000a00 */
[----:B------:R-:W4:Y:S01]  /*00d0*/  LDCU UR5, c[0x0][0x2fc] ;  /* 0x00005f80ff0577ac */ /* 0x000f220008000800 */
[----:B-1----:R-:W-:-:S05]  /*00e0*/  IADD3 R6, P0, PT, R1, UR4, RZ ;  /* 0x0000000401067c10 */ /* 0x002fca000ff1e0ff */
[----:B----4-:R-:W-:Y:S01]  /*00f0*/  IMAD.X R7, RZ, RZ, UR5, P0 ;  /* 0x00000005ff077e24 */ /* 0x010fe200080e06ff */
[----:B--23--:R0:W-:Y:S07]  /*0100*/  STL [R1], R2 ;  /* 0x0000000201007387 */ /* 0x00c1ee0000100800 */
[----:B------:R-:W-:-:S07]  /*0110*/  LEPC R20, `(.L_x_1) ;  /* 0x000000001014794e */ /* 0x000fce0000000000 */
[----:B0-----:R-:W-:Y:S05]  /*0120*/  CALL.ABS.NOINC R8 ;  /* 0x0000000008007343 */ /* 0x001fea0003c00000 */
.L_x_1:
[----:B------:R-:W-:Y:S05]  /*0130*/  EXIT ;  /* 0x000000000000794d */ /* 0x000fea0003800000 */
.L_x_2:
        /* <DEDUP_REMOVED lines=12> */
.L_x_4:


//--------------------- .nv.global.init           --------------------------
	.section	.nv.global.init,"aw",@progbits
.nv.global.init:
	.type		$str,@object
	.size		$str,(.L_0 - $str)
$str:
        /*0000*/ 	.byte	0x25, 0x64, 0x20, 0x00
.L_0:


//--------------------- .nv.shared.reserved.0     --------------------------
	.section	.nv.shared.reserved.0,"aw",@nobits
	.weak		__nv_reservedSMEM_offset_0_alias
	.size		__nv_reservedSMEM_offset_0_alias, 0, 64
	.other		__nv_reservedSMEM_offset_0_alias,@"STO_CUDA_RESERVED_SHARED STV_DEFAULT"
__nv_reservedSMEM_offset_0_alias:
	.zero		0
	.zero		64


//--------------------- .nv.constant0._Z7setDataPii --------------------------
	.section	.nv.constant0._Z7setDataPii,"a",@progbits
	.sectionflags	@""
	.align	4
.nv.constant0._Z7setDataPii:
	.zero		908


//--------------------- .nv.constant0._Z9printDataPi --------------------------
	.section	.nv.constant0._Z9printDataPi,"a",@progbits
	.sectionflags	@""
	.align	4
.nv.constant0._Z9printDataPi:
	.zero		904


//--------------------- SYMBOLS --------------------------

	.type		.nv.reservedSmem.offset0,@object
	.size		.nv.reservedSmem.offset0,0x4
	.type		vprintf,@function
